//
// Generated by NVIDIA NVVM Compiler
//
// Compiler Build ID: CL-36424714
// Cuda compilation tools, release 13.0, V13.0.88
// Based on NVVM 20.0.0
//

.version 9.0
.target sm_100
.address_size 64

	// .globl	_Z14CudaEntryPointPcS_

.visible .entry _Z14CudaEntryPointPcS_(
	.param .u64 .ptr .align 1 _Z14CudaEntryPointPcS__param_0,
	.param .u64 .ptr .align 1 _Z14CudaEntryPointPcS__param_1
)
{
	.reg .pred 	%p<32>;
	.reg .b16 	%rs<91>;
	.reg .b32 	%r<5>;
	.reg .b64 	%rd<5>;

	ld.param.u64 	%rd3, [_Z14CudaEntryPointPcS__param_0];
	ld.param.u64 	%rd2, [_Z14CudaEntryPointPcS__param_1];
	cvta.to.global.u64 	%rd1, %rd3;
	mov.u32 	%r1, %ctaid.x;
	cvt.u16.u32 	%rs1, %r1;
	mov.u32 	%r2, %ctaid.y;
	cvt.u16.u32 	%rs2, %r2;
	mov.u32 	%r3, %tid.x;
	cvt.u16.u32 	%rs3, %r3;
	mov.u32 	%r4, %tid.y;
	cvt.u16.u32 	%rs4, %r4;
	add.s16 	%rs5, %rs1, 99;
	cvt.s16.s8 	%rs6, %rs5;
	setp.gt.s16 	%p1, %rs6, 122;
	add.s16 	%rs7, %rs1, 74;
	setp.lt.s16 	%p2, %rs6, 97;
	sub.s16 	%rs8, 95, %rs1;
	selp.b16 	%rs9, %rs8, %rs5, %p2;
	selp.b16 	%rs10, %rs7, %rs9, %p1;
	and.b16  	%rs11, %rs10, 255;
	ld.global.u8 	%rs12, [%rd1];
	setp.ne.s16 	%p3, %rs12, %rs11;
	@%p3 bra 	$L__BB0_12;
	add.s16 	%rs13, %rs1, 95;
	cvt.s16.s8 	%rs14, %rs13;
	ld.global.u8 	%rs15, [%rd1+1];
	sub.s16 	%rs16, 99, %rs1;
	setp.lt.s16 	%p4, %rs14, 97;
	selp.b16 	%rs17, %rs16, %rs13, %p4;
	add.s16 	%rs18, %rs1, 70;
	setp.gt.s16 	%p5, %rs14, 122;
	selp.b16 	%rs19, %rs18, %rs17, %p5;
	and.b16  	%rs20, %rs19, 255;
	setp.ne.s16 	%p6, %rs15, %rs20;
	@%p6 bra 	$L__BB0_12;
	add.s16 	%rs21, %rs1, 98;
	cvt.s16.s8 	%rs22, %rs21;
	ld.global.u8 	%rs23, [%rd1+2];
	sub.s16 	%rs24, 96, %rs1;
	setp.lt.s16 	%p7, %rs22, 97;
	selp.b16 	%rs25, %rs24, %rs21, %p7;
	add.s16 	%rs26, %rs1, 73;
	setp.gt.s16 	%p8, %rs22, 122;
	selp.b16 	%rs27, %rs26, %rs25, %p8;
	and.b16  	%rs28, %rs27, 255;
	setp.ne.s16 	%p9, %rs23, %rs28;
	@%p9 bra 	$L__BB0_12;
	add.s16 	%rs29, %rs2, 100;
	cvt.s16.s8 	%rs30, %rs29;
	ld.global.u8 	%rs31, [%rd1+3];
	sub.s16 	%rs32, 94, %rs2;
	setp.lt.s16 	%p10, %rs30, 97;
	selp.b16 	%rs33, %rs32, %rs29, %p10;
	add.s16 	%rs34, %rs2, 75;
	setp.gt.s16 	%p11, %rs30, 122;
	selp.b16 	%rs35, %rs34, %rs33, %p11;
	and.b16  	%rs36, %rs35, 255;
	setp.ne.s16 	%p12, %rs31, %rs36;
	@%p12 bra 	$L__BB0_12;
	add.s16 	%rs37, %rs2, 94;
	cvt.s16.s8 	%rs38, %rs37;
	ld.global.u8 	%rs39, [%rd1+4];
	sub.s16 	%rs40, 100, %rs2;
	setp.lt.s16 	%p13, %rs38, 97;
	selp.b16 	%rs41, %rs40, %rs37, %p13;
	add.s16 	%rs42, %rs2, 69;
	setp.gt.s16 	%p14, %rs38, 122;
	selp.b16 	%rs43, %rs42, %rs41, %p14;
	and.b16  	%rs44, %rs43, 255;
	setp.ne.s16 	%p15, %rs39, %rs44;
	@%p15 bra 	$L__BB0_12;
	add.s16 	%rs45, %rs2, 96;
	cvt.s16.s8 	%rs46, %rs45;
	ld.global.u8 	%rs47, [%rd1+5];
	sub.s16 	%rs48, 98, %rs2;
	setp.lt.s16 	%p16, %rs46, 97;
	selp.b16 	%rs49, %rs48, %rs45, %p16;
	add.s16 	%rs50, %rs2, 71;
	setp.gt.s16 	%p17, %rs46, 122;
	selp.b16 	%rs51, %rs50, %rs49, %p17;
	and.b16  	%rs52, %rs51, 255;
	setp.ne.s16 	%p18, %rs47, %rs52;
	@%p18 bra 	$L__BB0_12;
	add.s16 	%rs53, %rs3, 50;
	cvt.s16.s8 	%rs54, %rs53;
	ld.global.u8 	%rs55, [%rd1+6];
	sub.s16 	%rs56, 46, %rs3;
	setp.lt.s16 	%p19, %rs54, 48;
	selp.b16 	%rs57, %rs56, %rs53, %p19;
	add.s16 	%rs58, %rs3, 41;
	setp.gt.s16 	%p20, %rs54, 57;
	selp.b16 	%rs59, %rs58, %rs57, %p20;
	and.b16  	%rs60, %rs59, 255;
	setp.ne.s16 	%p21, %rs55, %rs60;
	@%p21 bra 	$L__BB0_12;
	add.s16 	%rs61, %rs3, 46;
	cvt.s16.s8 	%rs62, %rs61;
	ld.global.u8 	%rs63, [%rd1+7];
	sub.s16 	%rs64, 50, %rs3;
	setp.lt.s16 	%p22, %rs62, 48;
	selp.b16 	%rs65, %rs64, %rs61, %p22;
	add.s16 	%rs66, %rs3, 37;
	setp.gt.s16 	%p23, %rs62, 57;
	selp.b16 	%rs67, %rs66, %rs65, %p23;
	and.b16  	%rs68, %rs67, 255;
	setp.ne.s16 	%p24, %rs63, %rs68;
	@%p24 bra 	$L__BB0_12;
	add.s16 	%rs69, %rs4, 52;
	cvt.s16.s8 	%rs70, %rs69;
	ld.global.u8 	%rs71, [%rd1+8];
	sub.s16 	%rs72, 44, %rs4;
	setp.lt.s16 	%p25, %rs70, 48;
	selp.b16 	%rs73, %rs72, %rs69, %p25;
	add.s16 	%rs74, %rs4, 43;
	setp.gt.s16 	%p26, %rs70, 57;
	selp.b16 	%rs75, %rs74, %rs73, %p26;
	and.b16  	%rs76, %rs75, 255;
	setp.ne.s16 	%p27, %rs71, %rs76;
	@%p27 bra 	$L__BB0_12;
	add.s16 	%rs77, %rs4, 44;
	cvt.s16.s8 	%rs78, %rs77;
	ld.global.u8 	%rs79, [%rd1+9];
	sub.s16 	%rs80, 52, %rs4;
	setp.lt.s16 	%p28, %rs78, 48;
	selp.b16 	%rs81, %rs80, %rs77, %p28;
	add.s16 	%rs82, %rs4, 35;
	setp.gt.s16 	%p29, %rs78, 57;
	selp.b16 	%rs83, %rs82, %rs81, %p29;
	and.b16  	%rs84, %rs83, 255;
	setp.ne.s16 	%p30, %rs79, %rs84;
	@%p30 bra 	$L__BB0_12;
	ld.global.u8 	%rs85, [%rd1+10];
	setp.ne.s16 	%p31, %rs85, 0;
	@%p31 bra 	$L__BB0_12;
	cvta.to.global.u64 	%rd4, %rd2;
	add.s16 	%rs86, %rs1, 97;
	st.global.u8 	[%rd4], %rs86;
	add.s16 	%rs87, %rs2, 97;
	st.global.u8 	[%rd4+1], %rs87;
	add.s16 	%rs88, %rs3, 48;
	st.global.u8 	[%rd4+2], %rs88;
	add.s16 	%rs89, %rs4, 48;
	st.global.u8 	[%rd4+3], %rs89;
	mov.b16 	%rs90, 0;
	st.global.u8 	[%rd4+4], %rs90;
$L__BB0_12:
	ret;

}


// ===== COMPILED SASS (sm_100) =====

	.target	sm_100

	.elftype	@"ET_EXEC"


//--------------------- .note.nv.tkinfo           --------------------------
	.section	.note.nv.tkinfo,"",@"SHT_NOTE"
	.sectionflags	@"SHF_NOTE_NV_TKINFO"
	.tkinfo
        /*0018*/ 	.word	0x00000002
        /*0030*/ 	.string	""
        /*0030*/ 	.string	"ptxas"
        /*0030*/ 	.string	"Cuda compilation tools, release 13.0, V13.0.88"
        /*0030*/ 	.string	"Build cuda_13.0.r13.0/compiler.36424714_0"
        /*0030*/ 	.string	"-arch sm_100 -m 64 "



//--------------------- .note.nv.cuinfo           --------------------------
	.section	.note.nv.cuinfo,"",@"SHT_NOTE"
	.sectionflags	@"SHF_NOTE_NV_CUINFO"
        /*0018*/ 	.short	0x0002
        /*001a*/ 	.short	0x0064
        /*001c*/ 	.short	0x0082
	.zero		2


//--------------------- .nv.info                  --------------------------
	.section	.nv.info,"",@"SHT_CUDA_INFO"
	.align	4


	//----- nvinfo : EIATTR_REGCOUNT
	.align		4
        /*0000*/ 	.byte	0x04, 0x2f
        /*0002*/ 	.short	(.L_1 - .L_0)
	.align		4
.L_0:
        /*0004*/ 	.word	index@(_Z14CudaEntryPointPcS_)
        /*0008*/ 	.word	0x0000000e


	//----- nvinfo : EIATTR_FRAME_SIZE
	.align		4
.L_1:
        /*000c*/ 	.byte	0x04, 0x11
        /*000e*/ 	.short	(.L_3 - .L_2)
	.align		4
.L_2:
        /*0010*/ 	.word	index@(_Z14CudaEntryPointPcS_)
        /*0014*/ 	.word	0x00000000


	//----- nvinfo : EIATTR_MIN_STACK_SIZE
	.align		4
.L_3:
        /*0018*/ 	.byte	0x04, 0x12
        /*001a*/ 	.short	(.L_5 - .L_4)
	.align		4
.L_4:
        /*001c*/ 	.word	index@(_Z14CudaEntryPointPcS_)
        /*0020*/ 	.word	0x00000000
.L_5:


//--------------------- .nv.compat                --------------------------
	.section	.nv.compat,"",@"SHT_CUDA_COMPAT_INFO"
	.align	4
        /*0000*/ 	.byte	0x02, 0x09, 0x00, 0x00, 0x02, 0x02, 0x01, 0x00, 0x02, 0x05, 0x05, 0x00, 0x03, 0x07, 0x01, 0x01
        /*0010*/ 	.byte	0x02, 0x03, 0x00, 0x00, 0x02, 0x06, 0x01, 0x00, 0x04, 0x0b, 0x08, 0x00, 0x09, 0x00, 0x00, 0x00
        /*0020*/ 	.byte	0x00, 0x00, 0x00, 0x00


//--------------------- .nv.info._Z14CudaEntryPointPcS_ --------------------------
	.section	.nv.info._Z14CudaEntryPointPcS_,"",@"SHT_CUDA_INFO"
	.sectionflags	@""
	.align	4


	//----- nvinfo : EIATTR_CUDA_API_VERSION
	.align		4
        /*0000*/ 	.byte	0x04, 0x37
        /*0002*/ 	.short	(.L_7 - .L_6)
.L_6:
        /*0004*/ 	.word	0x00000082


	//----- nvinfo : EIATTR_KPARAM_INFO
	.align		4
.L_7:
        /*0008*/ 	.byte	0x04, 0x17
        /*000a*/ 	.short	(.L_9 - .L_8)
.L_8:
        /*000c*/ 	.word	0x00000000
        /*0010*/ 	.short	0x0001
        /*0012*/ 	.short	0x0008
        /*0014*/ 	.byte	0x00, 0xf5, 0x21, 0x00


	//----- nvinfo : EIATTR_KPARAM_INFO
	.align		4
.L_9:
        /*0018*/ 	.byte	0x04, 0x17
        /*001a*/ 	.short	(.L_11 - .L_10)
.L_10:
        /*001c*/ 	.word	0x00000000
        /*0020*/ 	.short	0x0000
        /*0022*/ 	.short	0x0000
        /*0024*/ 	.byte	0x00, 0xf5, 0x21, 0x00


	//----- nvinfo : EIATTR_SPARSE_MMA_MASK
	.align		4
.L_11:
        /*0028*/ 	.byte	0x03, 0x50
        /*002a*/ 	.short	0x0000


	//----- nvinfo : EIATTR_MAXREG_COUNT
	.align		4
        /*002c*/ 	.byte	0x03, 0x1b
        /*002e*/ 	.short	0x00ff


	//----- nvinfo : EIATTR_MERCURY_ISA_VERSION
	.align		4
        /*0030*/ 	.byte	0x03, 0x5f
        /*0032*/ 	.short	0x0101


	//----- nvinfo : EIATTR_VRC_CTA_INIT_COUNT
	.align		4
        /*0034*/ 	.byte	0x02, 0x4a
	.zero		1
	.zero		1


	//----- nvinfo : EIATTR_EXIT_INSTR_OFFSETS
	.align		4
        /*0038*/ 	.byte	0x04, 0x1c
        /*003a*/ 	.short	(.L_13 - .L_12)


	//   ....[0]....
.L_12:
        /*003c*/ 	.word	0x000000f0


	//   ....[1]....
        /*0040*/ 	.word	0x00000190


	//   ....[2]....
        /*0044*/ 	.word	0x00000230


	//   ....[3]....
        /*0048*/ 	.word	0x00000300


	//   ....[4]....
        /*004c*/ 	.word	0x000003a0


	//   ....[5]....
        /*0050*/ 	.word	0x00000440


	//   ....[6]....
        /*0054*/ 	.word	0x00000510


	//   ....[7]....
        /*0058*/ 	.word	0x000005b0


	//   ....[8]....
        /*005c*/ 	.word	0x00000680


	//   ....[9]....
        /*0060*/ 	.word	0x00000720


	//   ....[10]....
        /*0064*/ 	.word	0x00000750


	//   ....[11]....
        /*0068*/ 	.word	0x00000800


	//----- nvinfo : EIATTR_CBANK_PARAM_SIZE
	.align		4
.L_13:
        /*006c*/ 	.byte	0x03, 0x19
        /*006e*/ 	.short	0x0010


	//----- nvinfo : EIATTR_PARAM_CBANK
	.align		4
        /*0070*/ 	.byte	0x04, 0x0a
        /*0072*/ 	.short	(.L_15 - .L_14)
	.align		4
.L_14:
        /*0074*/ 	.word	index@(.nv.constant0._Z14CudaEntryPointPcS_)
        /*0078*/ 	.short	0x0380
        /*007a*/ 	.short	0x0010


	//----- nvinfo : EIATTR_SW_WAR
	.align		4
.L_15:
        /*007c*/ 	.byte	0x04, 0x36
        /*007e*/ 	.short	(.L_17 - .L_16)
.L_16:
        /*0080*/ 	.word	0x00000008
.L_17:


//--------------------- .nv.callgraph             --------------------------
	.section	.nv.callgraph,"",@"SHT_CUDA_CALLGRAPH"
	.align	4
	.sectionentsize	8
	.align		4
        /*0000*/ 	.word	0x00000000
	.align		4
        /*0004*/ 	.word	0xffffffff
	.align		4
        /*0008*/ 	.word	0x00000000
	.align		4
        /*000c*/ 	.word	0xfffffffe
	.align		4
        /*0010*/ 	.word	0x00000000
	.align		4
        /*0014*/ 	.word	0xfffffffd
	.align		4
        /*0018*/ 	.word	0x00000000
	.align		4
        /*001c*/ 	.word	0xfffffffc


//--------------------- .text._Z14CudaEntryPointPcS_ --------------------------
	.section	.text._Z14CudaEntryPointPcS_,"ax",@progbits
	.align	128
        .global         _Z14CudaEntryPointPcS_
        .type           _Z14CudaEntryPointPcS_,@function
        .size           _Z14CudaEntryPointPcS_,(.L_x_1 - _Z14CudaEntryPointPcS_)
        .other          _Z14CudaEntryPointPcS_,@"STO_CUDA_ENTRY STV_DEFAULT"
_Z14CudaEntryPointPcS_:
.text._Z14CudaEntryPointPcS_:
[----:B------:R-:W-:Y:S08]  /*0000*/  LDC R1, c[0x0][0x37c] ;  /* 0x0000df00ff017b82 */ /* 0x000ff00000000800 */
[----:B------:R-:W0:Y:S01]  /*0010*/  LDC.64 R2, c[0x0][0x380] ;  /* 0x0000e000ff027b82 */ /* 0x000e220000000a00 */
[----:B------:R-:W0:Y:S02]  /*0020*/  LDCU.64 UR4, c[0x0][0x358] ;  /* 0x00006b00ff0477ac */ /* 0x000e240008000a00 */
[----:B0-----:R-:W2:Y:S01]  /*0030*/  LDG.E.U8 R5, desc[UR4][R2.64] ;  /* 0x0000000402057981 */ /* 0x001ea2000c1e1100 */
[----:B------:R-:W0:Y:S02]  /*0040*/  S2R R0, SR_CTAID.X ;  /* 0x0000000000007919 */ /* 0x000e240000002500 */
[----:B0-----:R-:W-:-:S05]  /*0050*/  VIADD R4, R0, 0x63 ;  /* 0x0000006300047836 */ /* 0x001fca0000000000 */
[----:B------:R-:W-:-:S04]  /*0060*/  PRMT R6, R4, 0x8880, RZ ;  /* 0x0000888004067816 */ /* 0x000fc800000000ff */
[C---:B------:R-:W-:Y:S02]  /*0070*/  ISETP.GE.AND P1, PT, R6.reuse, 0x61, PT ;  /* 0x000000610600780c */ /* 0x040fe40003f26270 */
[----:B------:R-:W-:Y:S01]  /*0080*/  ISETP.GT.AND P0, PT, R6, 0x7a, PT ;  /* 0x0000007a0600780c */ /* 0x000fe20003f04270 */
[----:B------:R-:W-:-:S05]  /*0090*/  IMAD.MOV R6, RZ, RZ, -R0 ;  /* 0x000000ffff067224 */ /* 0x000fca00078e0a00 */
[----:B------:R-:W-:-:S05]  /*00a0*/  PRMT R6, R6, 0x7710, RZ ;  /* 0x0000771006067816 */ /* 0x000fca00000000ff */
[----:B------:R-:W-:Y:S02]  /*00b0*/  @!P1 VIADD R4, R6, 0x5f ;  /* 0x0000005f06049836 */ /* 0x000fe40000000000 */
[----:B------:R-:W-:-:S05]  /*00c0*/  @P0 VIADD R4, R0, 0x4a ;  /* 0x0000004a00040836 */ /* 0x000fca0000000000 */
[----:B------:R-:W-:-:S04]  /*00d0*/  LOP3.LUT R4, R4, 0xff, RZ, 0xc0, !PT ;  /* 0x000000ff04047812 */ /* 0x000fc800078ec0ff */
[----:B--2---:R-:W-:-:S13]  /*00e0*/  ISETP.NE.AND P0, PT, R5, R4, PT ;  /* 0x000000040500720c */ /* 0x004fda0003f05270 */
[----:B------:R-:W-:Y:S05]  /*00f0*/  @P0 EXIT ;  /* 0x000000000000094d */ /* 0x000fea0003800000 */
[----:B------:R-:W2:Y:S01]  /*0100*/  LDG.E.U8 R5, desc[UR4][R2.64+0x1] ;  /* 0x0000010402057981 */ /* 0x000ea2000c1e1100 */
[----:B------:R-:W-:-:S05]  /*0110*/  VIADD R4, R0, 0x5f ;  /* 0x0000005f00047836 */ /* 0x000fca0000000000 */
[----:B------:R-:W-:-:S04]  /*0120*/  PRMT R7, R4, 0x8880, RZ ;  /* 0x0000888004077816 */ /* 0x000fc800000000ff */
[C---:B------:R-:W-:Y:S02]  /*0130*/  ISETP.GE.AND P1, PT, R7.reuse, 0x61, PT ;  /* 0x000000610700780c */ /* 0x040fe40003f26270 */
[----:B------:R-:W-:-:S11]  /*0140*/  ISETP.GT.AND P0, PT, R7, 0x7a, PT ;  /* 0x0000007a0700780c */ /* 0x000fd60003f04270 */
        /* <DEDUP_REMOVED lines=16> */
[----:B------:R-:W0:Y:S02]  /*0250*/  S2R R4, SR_CTAID.Y ;  /* 0x0000000000047919 */ /* 0x000e240000002600 */
        /* <DEDUP_REMOVED lines=32> */
[----:B------:R-:W0:Y:S02]  /*0460*/  S2R R5, SR_TID.X ;  /* 0x0000000000057919 */ /* 0x000e240000002100 */
        /* <DEDUP_REMOVED lines=22> */
[----:B------:R-:W0:Y:S02]  /*05d0*/  S2R R11, SR_TID.Y ;  /* 0x00000000000b7919 */ /* 0x000e240000002200 */
        /* <DEDUP_REMOVED lines=21> */
[----:B------:R-:W2:Y:S02]  /*0730*/  LDG.E.U8 R2, desc[UR4][R2.64+0xa] ;  /* 0x00000a0402027981 */ /* 0x000ea4000c1e1100 */
[----:B--2---:R-:W-:-:S13]  /*0740*/  ISETP.NE.AND P0, PT, R2, RZ, PT ;  /* 0x000000ff0200720c */ /* 0x004fda0003f05270 */
[----:B------:R-:W-:Y:S05]  /*0750*/  @P0 EXIT ;  /* 0x000000000000094d */ /* 0x000fea0003800000 */
[----:B------:R-:W0:Y:S01]  /*0760*/  LDC.64 R2, c[0x0][0x388] ;  /* 0x0000e200ff027b82 */ /* 0x000e220000000a00 */
[----:B------:R-:W-:Y:S02]  /*0770*/  VIADD R7, R0, 0x61 ;  /* 0x0000006100077836 */ /* 0x000fe40000000000 */
[----:B------:R-:W-:Y:S02]  /*0780*/  VIADD R9, R4, 0x61 ;  /* 0x0000006104097836 */ /* 0x000fe40000000000 */
[----:B------:R-:W-:Y:S02]  /*0790*/  VIADD R5, R5, 0x30 ;  /* 0x0000003005057836 */ /* 0x000fe40000000000 */
[----:B------:R-:W-:Y:S01]  /*07a0*/  VIADD R11, R11, 0x30 ;  /* 0x000000300b0b7836 */ /* 0x000fe20000000000 */
[----:B0-----:R-:W-:Y:S04]  /*07b0*/  STG.E.U8 desc[UR4][R2.64], R7 ;  /* 0x0000000702007986 */ /* 0x001fe8000c101104 */
[----:B------:R-:W-:Y:S04]  /*07c0*/  STG.E.U8 desc[UR4][R2.64+0x1], R9 ;  /* 0x0000010902007986 */ /* 0x000fe8000c101104 */
[----:B------:R-:W-:Y:S04]  /*07d0*/  STG.E.U8 desc[UR4][R2.64+0x2], R5 ;  /* 0x0000020502007986 */ /* 0x000fe8000c101104 */
[----:B------:R-:W-:Y:S04]  /*07e0*/  STG.E.U8 desc[UR4][R2.64+0x3], R11 ;  /* 0x0000030b02007986 */ /* 0x000fe8000c101104 */
[----:B------:R-:W-:Y:S01]  /*07f0*/  STG.E.U8 desc[UR4][R2.64+0x4], RZ ;  /* 0x000004ff02007986 */ /* 0x000fe2000c101104 */
[----:B------:R-:W-:Y:S05]  /*0800*/  EXIT ;  /* 0x000000000000794d */ /* 0x000fea0003800000 */
.L_x_0:
[----:B------:R-:W-:-:S00]  /*0810*/  BRA `(.L_x_0) ;  /* 0xfffffffc00fc7947 */ /* 0x000fc0000383ffff */
[----:B------:R-:W-:-:S00]  /*0820*/  NOP ;  /* 0x0000000000007918 */ /* 0x000fc00000000000 */
        /* <DEDUP_REMOVED lines=13> */
.L_x_1:


//--------------------- .nv.shared.reserved.0     --------------------------
	.section	.nv.shared.reserved.0,"aw",@nobits
	.weak		__nv_reservedSMEM_offset_0_alias
	.size		__nv_reservedSMEM_offset_0_alias, 0, 64
	.other		__nv_reservedSMEM_offset_0_alias,@"STO_CUDA_RESERVED_SHARED STV_DEFAULT"
__nv_reservedSMEM_offset_0_alias:
	.zero		0
	.zero		64


//--------------------- .nv.constant0._Z14CudaEntryPointPcS_ --------------------------
	.section	.nv.constant0._Z14CudaEntryPointPcS_,"a",@progbits
	.sectionflags	@""
	.align	4
.nv.constant0._Z14CudaEntryPointPcS_:
	.zero		912


//--------------------- SYMBOLS --------------------------

	.type		.nv.reservedSmem.offset0,@object
	.size		.nv.reservedSmem.offset0,0x4
